//
// Generated by NVIDIA NVVM Compiler
//
// Compiler Build ID: CL-36424714
// Cuda compilation tools, release 13.0, V13.0.88
// Based on NVVM 20.0.0
//

.version 9.0
.target sm_100
.address_size 64

	// .globl	_Z9MatrixAddPiS_S_ii
.extern .func  (.param .b32 func_retval0) vprintf
(
	.param .b64 vprintf_param_0,
	.param .b64 vprintf_param_1
)
;
.global .align 1 .b8 $str[28] = {114, 111, 119, 58, 32, 37, 100, 44, 32, 99, 111, 108, 58, 32, 37, 100, 44, 32, 115, 117, 109, 32, 61, 32, 37, 100, 10};

.visible .entry _Z9MatrixAddPiS_S_ii(
	.param .u64 .ptr .align 1 _Z9MatrixAddPiS_S_ii_param_0,
	.param .u64 .ptr .align 1 _Z9MatrixAddPiS_S_ii_param_1,
	.param .u64 .ptr .align 1 _Z9MatrixAddPiS_S_ii_param_2,
	.param .u32 _Z9MatrixAddPiS_S_ii_param_3,
	.param .u32 _Z9MatrixAddPiS_S_ii_param_4
)
{
	.local .align 8 .b8 	__local_depot0[16];
	.reg .b64 	%SP;
	.reg .b64 	%SPL;
	.reg .pred 	%p<4>;
	.reg .b32 	%r<19>;
	.reg .b64 	%rd<15>;

	mov.u64 	%SPL, __local_depot0;
	cvta.local.u64 	%SP, %SPL;
	ld.param.u64 	%rd1, [_Z9MatrixAddPiS_S_ii_param_0];
	ld.param.u64 	%rd2, [_Z9MatrixAddPiS_S_ii_param_1];
	ld.param.u64 	%rd3, [_Z9MatrixAddPiS_S_ii_param_2];
	ld.param.u32 	%r4, [_Z9MatrixAddPiS_S_ii_param_3];
	ld.param.u32 	%r5, [_Z9MatrixAddPiS_S_ii_param_4];
	mov.u32 	%r6, %tid.x;
	mov.u32 	%r7, %ctaid.x;
	mov.u32 	%r8, %ntid.x;
	mad.lo.s32 	%r1, %r7, %r8, %r6;
	mov.u32 	%r9, %tid.y;
	mov.u32 	%r10, %ctaid.y;
	mov.u32 	%r11, %ntid.y;
	mad.lo.s32 	%r12, %r10, %r11, %r9;
	setp.ge.s32 	%p1, %r1, %r5;
	setp.ge.s32 	%p2, %r12, %r4;
	or.pred  	%p3, %p1, %p2;
	@%p3 bra 	$L__BB0_2;
	add.u64 	%rd4, %SP, 0;
	add.u64 	%rd5, %SPL, 0;
	cvta.to.global.u64 	%rd6, %rd1;
	cvta.to.global.u64 	%rd7, %rd2;
	cvta.to.global.u64 	%rd8, %rd3;
	mad.lo.s32 	%r13, %r4, %r1, %r12;
	mul.wide.s32 	%rd9, %r13, 4;
	add.s64 	%rd10, %rd6, %rd9;
	ld.global.u32 	%r14, [%rd10];
	add.s64 	%rd11, %rd7, %rd9;
	ld.global.u32 	%r15, [%rd11];
	add.s32 	%r16, %r15, %r14;
	add.s64 	%rd12, %rd8, %rd9;
	st.global.u32 	[%rd12], %r16;
	st.local.v2.u32 	[%rd5], {%r1, %r12};
	st.local.u32 	[%rd5+8], %r16;
	mov.u64 	%rd13, $str;
	cvta.global.u64 	%rd14, %rd13;
	{ // callseq 0, 0
	.param .b64 param0;
	st.param.b64 	[param0], %rd14;
	.param .b64 param1;
	st.param.b64 	[param1], %rd4;
	.param .b32 retval0;
	call.uni (retval0), 
	vprintf, 
	(
	param0, 
	param1
	);
	ld.param.b32 	%r17, [retval0];
	} // callseq 0
$L__BB0_2:
	ret;

}


// ===== COMPILED SASS (sm_100) =====

	.target	sm_100

	.elftype	@"ET_EXEC"


//--------------------- .note.nv.tkinfo           --------------------------
	.section	.note.nv.tkinfo,"",@"SHT_NOTE"
	.sectionflags	@"SHF_NOTE_NV_TKINFO"
	.tkinfo
        /*0018*/ 	.word	0x00000002
        /*0030*/ 	.string	""
        /*0030*/ 	.string	"ptxas"
        /*0030*/ 	.string	"Cuda compilation tools, release 13.0, V13.0.88"
        /*0030*/ 	.string	"Build cuda_13.0.r13.0/compiler.36424714_0"
        /*0030*/ 	.string	"-arch sm_100 -m 64 "



//--------------------- .note.nv.cuinfo           --------------------------
	.section	.note.nv.cuinfo,"",@"SHT_NOTE"
	.sectionflags	@"SHF_NOTE_NV_CUINFO"
        /*0018*/ 	.short	0x0002
        /*001a*/ 	.short	0x0064
        /*001c*/ 	.short	0x0082
	.zero		2


//--------------------- .nv.info                  --------------------------
	.section	.nv.info,"",@"SHT_CUDA_INFO"
	.align	4


	//----- nvinfo : EIATTR_REGCOUNT
	.align		4
        /*0000*/ 	.byte	0x04, 0x2f
        /*0002*/ 	.short	(.L_2 - .L_1)
	.align		4
.L_1:
        /*0004*/ 	.word	index@(_Z9MatrixAddPiS_S_ii)
        /*0008*/ 	.word	0x00000018


	//----- nvinfo : EIATTR_FRAME_SIZE
	.align		4
.L_2:
        /*000c*/ 	.byte	0x04, 0x11
        /*000e*/ 	.short	(.L_4 - .L_3)
	.align		4
.L_3:
        /*0010*/ 	.word	index@(_Z9MatrixAddPiS_S_ii)
        /*0014*/ 	.word	0x00000010


	//----- nvinfo : EIATTR_MIN_STACK_SIZE
	.align		4
.L_4:
        /*0018*/ 	.byte	0x04, 0x12
        /*001a*/ 	.short	(.L_6 - .L_5)
	.align		4
.L_5:
        /*001c*/ 	.word	index@(_Z9MatrixAddPiS_S_ii)
        /*0020*/ 	.word	0x00000010
.L_6:


//--------------------- .nv.compat                --------------------------
	.section	.nv.compat,"",@"SHT_CUDA_COMPAT_INFO"
	.align	4
        /*0000*/ 	.byte	0x02, 0x09, 0x00, 0x00, 0x02, 0x02, 0x01, 0x00, 0x02, 0x05, 0x05, 0x00, 0x03, 0x07, 0x01, 0x01
        /*0010*/ 	.byte	0x02, 0x03, 0x00, 0x00, 0x02, 0x06, 0x01, 0x00, 0x04, 0x0b, 0x08, 0x00, 0x09, 0x00, 0x00, 0x00
        /*0020*/ 	.byte	0x00, 0x00, 0x00, 0x00


//--------------------- .nv.info._Z9MatrixAddPiS_S_ii --------------------------
	.section	.nv.info._Z9MatrixAddPiS_S_ii,"",@"SHT_CUDA_INFO"
	.sectionflags	@""
	.align	4


	//----- nvinfo : EIATTR_CUDA_API_VERSION
	.align		4
        /*0000*/ 	.byte	0x04, 0x37
        /*0002*/ 	.short	(.L_8 - .L_7)
.L_7:
        /*0004*/ 	.word	0x00000082


	//----- nvinfo : EIATTR_KPARAM_INFO
	.align		4
.L_8:
        /*0008*/ 	.byte	0x04, 0x17
        /*000a*/ 	.short	(.L_10 - .L_9)
.L_9:
        /*000c*/ 	.word	0x00000000
        /*0010*/ 	.short	0x0004
        /*0012*/ 	.short	0x001c
        /*0014*/ 	.byte	0x00, 0xf0, 0x11, 0x00


	//----- nvinfo : EIATTR_KPARAM_INFO
	.align		4
.L_10:
        /*0018*/ 	.byte	0x04, 0x17
        /*001a*/ 	.short	(.L_12 - .L_11)
.L_11:
        /*001c*/ 	.word	0x00000000
        /*0020*/ 	.short	0x0003
        /*0022*/ 	.short	0x0018
        /*0024*/ 	.byte	0x00, 0xf0, 0x11, 0x00


	//----- nvinfo : EIATTR_KPARAM_INFO
	.align		4
.L_12:
        /*0028*/ 	.byte	0x04, 0x17
        /*002a*/ 	.short	(.L_14 - .L_13)
.L_13:
        /*002c*/ 	.word	0x00000000
        /*0030*/ 	.short	0x0002
        /*0032*/ 	.short	0x0010
        /*0034*/ 	.byte	0x00, 0xf5, 0x21, 0x00


	//----- nvinfo : EIATTR_KPARAM_INFO
	.align		4
.L_14:
        /*0038*/ 	.byte	0x04, 0x17
        /*003a*/ 	.short	(.L_16 - .L_15)
.L_15:
        /*003c*/ 	.word	0x00000000
        /*0040*/ 	.short	0x0001
        /*0042*/ 	.short	0x0008
        /*0044*/ 	.byte	0x00, 0xf5, 0x21, 0x00


	//----- nvinfo : EIATTR_KPARAM_INFO
	.align		4
.L_16:
        /*0048*/ 	.byte	0x04, 0x17
        /*004a*/ 	.short	(.L_18 - .L_17)
.L_17:
        /*004c*/ 	.word	0x00000000
        /*0050*/ 	.short	0x0000
        /*0052*/ 	.short	0x0000
        /*0054*/ 	.byte	0x00, 0xf5, 0x21, 0x00


	//----- nvinfo : EIATTR_SPARSE_MMA_MASK
	.align		4
.L_18:
        /*0058*/ 	.byte	0x03, 0x50
        /*005a*/ 	.short	0x0000


	//----- nvinfo : EIATTR_MAXREG_COUNT
	.align		4
        /*005c*/ 	.byte	0x03, 0x1b
        /*005e*/ 	.short	0x00ff


	//----- nvinfo : EIATTR_EXTERNS
	.align		4
        /*0060*/ 	.byte	0x04, 0x0f
        /*0062*/ 	.short	(.L_20 - .L_19)


	//   ....[0]....
	.align		4
.L_19:
        /*0064*/ 	.word	index@(vprintf)


	//----- nvinfo : EIATTR_MERCURY_ISA_VERSION
	.align		4
.L_20:
        /*0068*/ 	.byte	0x03, 0x5f
        /*006a*/ 	.short	0x0101


	//----- nvinfo : EIATTR_VRC_CTA_INIT_COUNT
	.align		4
        /*006c*/ 	.byte	0x02, 0x4a
	.zero		1
	.zero		1


	//----- nvinfo : EIATTR_SYSCALL_OFFSETS
	.align		4
        /*0070*/ 	.byte	0x04, 0x46
        /*0072*/ 	.short	(.L_22 - .L_21)


	//   ....[0]....
.L_21:
        /*0074*/ 	.word	0x00000260


	//----- nvinfo : EIATTR_EXIT_INSTR_OFFSETS
	.align		4
.L_22:
        /*0078*/ 	.byte	0x04, 0x1c
        /*007a*/ 	.short	(.L_24 - .L_23)


	//   ....[0]....
.L_23:
        /*007c*/ 	.word	0x00000110


	//   ....[1]....
        /*0080*/ 	.word	0x00000270


	//----- nvinfo : EIATTR_CRS_STACK_SIZE
	.align		4
.L_24:
        /*0084*/ 	.byte	0x04, 0x1e
        /*0086*/ 	.short	(.L_26 - .L_25)
.L_25:
        /*0088*/ 	.word	0x00000000


	//----- nvinfo : EIATTR_CBANK_PARAM_SIZE
	.align		4
.L_26:
        /*008c*/ 	.byte	0x03, 0x19
        /*008e*/ 	.short	0x0020


	//----- nvinfo : EIATTR_PARAM_CBANK
	.align		4
        /*0090*/ 	.byte	0x04, 0x0a
        /*0092*/ 	.short	(.L_28 - .L_27)
	.align		4
.L_27:
        /*0094*/ 	.word	index@(.nv.constant0._Z9MatrixAddPiS_S_ii)
        /*0098*/ 	.short	0x0380
        /*009a*/ 	.short	0x0020


	//----- nvinfo : EIATTR_SW_WAR
	.align		4
.L_28:
        /*009c*/ 	.byte	0x04, 0x36
        /*009e*/ 	.short	(.L_30 - .L_29)
.L_29:
        /*00a0*/ 	.word	0x00000008
.L_30:


//--------------------- .nv.callgraph             --------------------------
	.section	.nv.callgraph,"",@"SHT_CUDA_CALLGRAPH"
	.align	4
	.sectionentsize	8
	.align		4
        /*0000*/ 	.word	0x00000000
	.align		4
        /*0004*/ 	.word	0xffffffff
	.align		4
        /*0008*/ 	.word	index@(_Z9MatrixAddPiS_S_ii)
	.align		4
        /*000c*/ 	.word	index@(vprintf)
	.align		4
        /*0010*/ 	.word	0x00000000
	.align		4
        /*0014*/ 	.word	0xfffffffe
	.align		4
        /*0018*/ 	.word	0x00000000
	.align		4
        /*001c*/ 	.word	0xfffffffd
	.align		4
        /*0020*/ 	.word	0x00000000
	.align		4
        /*0024*/ 	.word	0xfffffffc


//--------------------- .nv.constant4             --------------------------
	.section	.nv.constant4,"a",@progbits
	.align	8
	.align		8
.nv.constant4:
        /*0000*/ 	.dword	vprintf
	.align		8
        /*0008*/ 	.dword	$str


//--------------------- .text._Z9MatrixAddPiS_S_ii --------------------------
	.section	.text._Z9MatrixAddPiS_S_ii,"ax",@progbits
	.align	128
        .global         _Z9MatrixAddPiS_S_ii
        .type           _Z9MatrixAddPiS_S_ii,@function
        .size           _Z9MatrixAddPiS_S_ii,(.L_x_2 - _Z9MatrixAddPiS_S_ii)
        .other          _Z9MatrixAddPiS_S_ii,@"STO_CUDA_ENTRY STV_DEFAULT"
_Z9MatrixAddPiS_S_ii:
.text._Z9MatrixAddPiS_S_ii:
[----:B------:R-:W0:Y:S01]  /*0000*/  LDC R1, c[0x0][0x37c] ;  /* 0x0000df00ff017b82 */ /* 0x000e220000000800 */
[----:B------:R-:W1:Y:S01]  /*0010*/  S2R R3, SR_TID.Y ;  /* 0x0000000000037919 */ /* 0x000e620000002200 */
[----:B------:R-:W2:Y:S06]  /*0020*/  LDCU UR5, c[0x0][0x2fc] ;  /* 0x00005f80ff0577ac */ /* 0x000eac0008000800 */
[----:B------:R-:W3:Y:S01]  /*0030*/  LDC R5, c[0x0][0x360] ;  /* 0x0000d800ff057b82 */ /* 0x000ee20000000800 */
[----:B0-----:R-:W-:Y:S01]  /*0040*/  IADD3 R1, PT, PT, R1, -0x10, RZ ;  /* 0xfffffff001017810 */ /* 0x001fe20007ffe0ff */
[----:B------:R-:W3:Y:S01]  /*0050*/  S2R R2, SR_TID.X ;  /* 0x0000000000027919 */ /* 0x000ee20000002100 */
[----:B------:R-:W0:Y:S01]  /*0060*/  LDCU.64 UR8, c[0x0][0x398] ;  /* 0x00007300ff0877ac */ /* 0x000e220008000a00 */
[----:B------:R-:W4:Y:S04]  /*0070*/  LDCU UR4, c[0x0][0x2f8] ;  /* 0x00005f00ff0477ac */ /* 0x000f280008000800 */
[----:B------:R-:W1:Y:S08]  /*0080*/  S2UR UR7, SR_CTAID.Y ;  /* 0x00000000000779c3 */ /* 0x000e700000002600 */
[----:B------:R-:W1:Y:S08]  /*0090*/  LDC R0, c[0x0][0x364] ;  /* 0x0000d900ff007b82 */ /* 0x000e700000000800 */
[----:B------:R-:W3:Y:S01]  /*00a0*/  S2UR UR6, SR_CTAID.X ;  /* 0x00000000000679c3 */ /* 0x000ee20000002500 */
[----:B----4-:R-:W-:-:S04]  /*00b0*/  IADD3 R6, P1, PT, R1, UR4, RZ ;  /* 0x0000000401067c10 */ /* 0x010fc8000ff3e0ff */
[----:B--2---:R-:W-:Y:S01]  /*00c0*/  IADD3.X R7, PT, PT, RZ, UR5, RZ, P1, !PT ;  /* 0x00000005ff077c10 */ /* 0x004fe20008ffe4ff */
[----:B-1----:R-:W-:-:S05]  /*00d0*/  IMAD R3, R0, UR7, R3 ;  /* 0x0000000700037c24 */ /* 0x002fca000f8e0203 */
[----:B0-----:R-:W-:Y:S01]  /*00e0*/  ISETP.GE.AND P0, PT, R3, UR8, PT ;  /* 0x0000000803007c0c */ /* 0x001fe2000bf06270 */
[----:B---3--:R-:W-:-:S05]  /*00f0*/  IMAD R2, R5, UR6, R2 ;  /* 0x0000000605027c24 */ /* 0x008fca000f8e0202 */
[----:B------:R-:W-:-:S13]  /*0100*/  ISETP.GE.OR P0, PT, R2, UR9, P0 ;  /* 0x0000000902007c0c */ /* 0x000fda0008706670 */
[----:B------:R-:W-:Y:S05]  /*0110*/  @P0 EXIT ;  /* 0x000000000000094d */ /* 0x000fea0003800000 */
[----:B------:R-:W0:Y:S01]  /*0120*/  LDC.64 R8, c[0x0][0x388] ;  /* 0x0000e200ff087b82 */ /* 0x000e220000000a00 */
[----:B------:R-:W1:Y:S01]  /*0130*/  LDCU.64 UR4, c[0x0][0x358] ;  /* 0x00006b00ff0477ac */ /* 0x000e620008000a00 */
[----:B------:R-:W-:-:S06]  /*0140*/  IMAD R13, R2, UR8, R3 ;  /* 0x00000008020d7c24 */ /* 0x000fcc000f8e0203 */
[----:B------:R-:W2:Y:S08]  /*0150*/  LDC.64 R4, c[0x0][0x380] ;  /* 0x0000e000ff047b82 */ /* 0x000eb00000000a00 */
[----:B------:R-:W3:Y:S01]  /*0160*/  LDC.64 R10, c[0x0][0x390] ;  /* 0x0000e400ff0a7b82 */ /* 0x000ee20000000a00 */
[----:B------:R-:W-:Y:S01]  /*0170*/  MOV R12, 0x0 ;  /* 0x00000000000c7802 */ /* 0x000fe20000000f00 */
[----:B------:R-:W4:Y:S01]  /*0180*/  LDCU.64 UR6, c[0x4][0x8] ;  /* 0x01000100ff0677ac */ /* 0x000f220008000a00 */
[----:B0-----:R-:W-:-:S06]  /*0190*/  IMAD.WIDE R8, R13, 0x4, R8 ;  /* 0x000000040d087825 */ /* 0x001fcc00078e0208 */
[----:B-1----:R-:W5:Y:S01]  /*01a0*/  LDG.E R9, desc[UR4][R8.64] ;  /* 0x0000000408097981 */ /* 0x002f62000c1e1900 */
[----:B--2---:R-:W-:-:S05]  /*01b0*/  IMAD.WIDE R4, R13, 0x4, R4 ;  /* 0x000000040d047825 */ /* 0x004fca00078e0204 */
[----:B------:R4:W5:Y:S01]  /*01c0*/  LDG.E R0, desc[UR4][R4.64] ;  /* 0x0000000404007981 */ /* 0x000962000c1e1900 */
[----:B---3--:R-:W-:-:S03]  /*01d0*/  IMAD.WIDE R10, R13, 0x4, R10 ;  /* 0x000000040d0a7825 */ /* 0x008fc600078e020a */
[----:B------:R0:W-:Y:S01]  /*01e0*/  STL.64 [R1], R2 ;  /* 0x0000000201007387 */ /* 0x0001e20000100a00 */
[----:B------:R-:W1:Y:S01]  /*01f0*/  LDC.64 R12, c[0x4][R12] ;  /* 0x010000000c0c7b82 */ /* 0x000e620000000a00 */
[----:B----4-:R-:W-:Y:S01]  /*0200*/  MOV R4, UR6 ;  /* 0x0000000600047c02 */ /* 0x010fe20008000f00 */
[----:B------:R-:W-:Y:S02]  /*0210*/  IMAD.U32 R5, RZ, RZ, UR7 ;  /* 0x00000007ff057e24 */ /* 0x000fe4000f8e00ff */
[----:B-----5:R-:W-:-:S05]  /*0220*/  IMAD.IADD R0, R0, 0x1, R9 ;  /* 0x0000000100007824 */ /* 0x020fca00078e0209 */
[----:B------:R0:W-:Y:S04]  /*0230*/  STL [R1+0x8], R0 ;  /* 0x0000080001007387 */ /* 0x0001e80000100800 */
[----:B-1----:R0:W-:Y:S02]  /*0240*/  STG.E desc[UR4][R10.64], R0 ;  /* 0x000000000a007986 */ /* 0x0021e4000c101904 */
[----:B------:R-:W-:-:S07]  /*0250*/  LEPC R20, `(.L_x_0) ;  /* 0x000000001014794e */ /* 0x000fce0000000000 */
[----:B0-----:R-:W-:Y:S05]  /*0260*/  CALL.ABS.NOINC R12 ;  /* 0x000000000c007343 */ /* 0x001fea0003c00000 */
.L_x_0:
[----:B------:R-:W-:Y:S05]  /*0270*/  EXIT ;  /* 0x000000000000794d */ /* 0x000fea0003800000 */
.L_x_1:
[----:B------:R-:W-:-:S00]  /*0280*/  BRA `(.L_x_1) ;  /* 0xfffffffc00fc7947 */ /* 0x000fc0000383ffff */
[----:B------:R-:W-:-:S00]  /*0290*/  NOP ;  /* 0x0000000000007918 */ /* 0x000fc00000000000 */
        /* <DEDUP_REMOVED lines=14> */
.L_x_2:


//--------------------- .nv.global.init           --------------------------
	.section	.nv.global.init,"aw",@progbits
.nv.global.init:
	.type		$str,@object
	.size		$str,(.L_0 - $str)
$str:
        /*0000*/ 	.byte	0x72, 0x6f, 0x77, 0x3a, 0x20, 0x25, 0x64, 0x2c, 0x20, 0x63, 0x6f, 0x6c, 0x3a, 0x20, 0x25, 0x64
        /*0010*/ 	.byte	0x2c, 0x20, 0x73, 0x75, 0x6d, 0x20, 0x3d, 0x20, 0x25, 0x64, 0x0a, 0x00
.L_0:


//--------------------- .nv.shared.reserved.0     --------------------------
	.section	.nv.shared.reserved.0,"aw",@nobits
	.weak		__nv_reservedSMEM_offset_0_alias
	.size		__nv_reservedSMEM_offset_0_alias, 0, 64
	.other		__nv_reservedSMEM_offset_0_alias,@"STO_CUDA_RESERVED_SHARED STV_DEFAULT"
__nv_reservedSMEM_offset_0_alias:
	.zero		0
	.zero		64


//--------------------- .nv.constant0._Z9MatrixAddPiS_S_ii --------------------------
	.section	.nv.constant0._Z9MatrixAddPiS_S_ii,"a",@progbits
	.sectionflags	@""
	.align	4
.nv.constant0._Z9MatrixAddPiS_S_ii:
	.zero		928


//--------------------- SYMBOLS --------------------------

	.type		.nv.reservedSmem.offset0,@object
	.size		.nv.reservedSmem.offset0,0x4
	.type		vprintf,@function
